//
// Generated by NVIDIA NVVM Compiler
//
// Compiler Build ID: CL-36424714
// Cuda compilation tools, release 13.0, V13.0.88
// Based on NVVM 20.0.0
//

.version 9.0
.target sm_100
.address_size 64

	// .globl	default_function_kernel_1

.visible .entry default_function_kernel_1(
	.param .u64 .ptr .align 1 default_function_kernel_1_param_0,
	.param .u64 .ptr .align 1 default_function_kernel_1_param_1
)
.maxntid 64
{
	.reg .b32 	%r<5>;
	.reg .b32 	%f<3>;
	.reg .b64 	%rd<8>;

	ld.param.u64 	%rd1, [default_function_kernel_1_param_0];
	ld.param.u64 	%rd2, [default_function_kernel_1_param_1];
	cvta.to.global.u64 	%rd3, %rd1;
	cvta.to.global.u64 	%rd4, %rd2;
	mov.u32 	%r1, %ctaid.x;
	shl.b32 	%r2, %r1, 6;
	mov.u32 	%r3, %tid.x;
	or.b32  	%r4, %r2, %r3;
	mul.wide.u32 	%rd5, %r4, 4;
	add.s64 	%rd6, %rd4, %rd5;
	ld.global.nc.f32 	%f1, [%rd6];
	abs.f32 	%f2, %f1;
	add.s64 	%rd7, %rd3, %rd5;
	st.global.f32 	[%rd7], %f2;
	ret;

}
	// .globl	default_function_kernel
.visible .entry default_function_kernel(
	.param .u64 .ptr .align 1 default_function_kernel_param_0,
	.param .u64 .ptr .align 1 default_function_kernel_param_1,
	.param .u64 .ptr .align 1 default_function_kernel_param_2
)
.maxntid 32
{
	.reg .pred 	%p<15>;
	.reg .b32 	%r<25>;
	.reg .b32 	%f<47>;
	.reg .b64 	%rd<12>;

	ld.param.u64 	%rd1, [default_function_kernel_param_0];
	ld.param.u64 	%rd2, [default_function_kernel_param_1];
	ld.param.u64 	%rd3, [default_function_kernel_param_2];
	cvta.to.global.u64 	%rd4, %rd3;
	cvta.to.global.u64 	%rd5, %rd2;
	mov.u32 	%r12, %ctaid.x;
	shl.b32 	%r13, %r12, 5;
	mov.u32 	%r14, %tid.x;
	or.b32  	%r1, %r13, %r14;
	mul.wide.u32 	%rd6, %r1, 4;
	add.s64 	%rd7, %rd5, %rd6;
	ld.global.nc.f32 	%f1, [%rd7];
	add.s64 	%rd8, %rd4, %rd6;
	ld.global.nc.f32 	%f20, [%rd8];
	abs.f32 	%f2, %f20;
	abs.f32 	%f46, %f1;
	setp.lt.f32 	%p1, %f46, %f2;
	@%p1 bra 	$L__BB1_12;
	mul.f32 	%f4, %f2, 0f4B000000;
	setp.gtu.f32 	%p2, %f46, %f4;
	@%p2 bra 	$L__BB1_8;
	div.approx.f32 	%f21, %f46, %f2;
	cvt.rzi.f32.f32 	%f44, %f21;
	neg.f32 	%f6, %f2;
	fma.rn.f32 	%f7, %f6, %f44, %f46;
	mov.b32 	%r2, %f7;
	mov.b32 	%r15, %f2;
	setp.lt.u32 	%p3, %r2, %r15;
	@%p3 bra 	$L__BB1_7;
	setp.lt.u32 	%p4, %r2, -2147483647;
	@%p4 bra 	$L__BB1_5;
	add.f32 	%f26, %f44, 0fBF800000;
	setp.lt.f32 	%p7, %f7, %f6;
	add.f32 	%f27, %f26, 0fBF800000;
	selp.f32 	%f44, %f27, %f26, %p7;
	bra.uni 	$L__BB1_7;
$L__BB1_5:
	add.f32 	%f44, %f44, 0f3F800000;
	add.f32 	%f22, %f2, %f2;
	setp.ltu.f32 	%p5, %f7, %f22;
	@%p5 bra 	$L__BB1_7;
	add.f32 	%f23, %f44, 0f3F800000;
	fma.rn.f32 	%f24, %f2, 0fC0400000, %f7;
	setp.ge.f32 	%p6, %f24, 0f00000000;
	add.f32 	%f25, %f23, 0f3F800000;
	selp.f32 	%f44, %f25, %f23, %p6;
$L__BB1_7:
	fma.rn.f32 	%f46, %f6, %f44, %f46;
	bra.uni 	$L__BB1_12;
$L__BB1_8:
	mov.b32 	%r3, %f46;
	mov.b32 	%r16, %f4;
	and.b32  	%r4, %r16, -8388608;
	and.b32  	%r17, %r3, 8388607;
	or.b32  	%r23, %r17, 1065353216;
	and.b32  	%r18, %r16, 8388607;
	or.b32  	%r6, %r18, 1065353216;
	mov.b32 	%f45, %r23;
	sub.s32 	%r19, %r3, %r4;
	add.s32 	%r20, %r19, 192937984;
	and.b32  	%r24, %r20, -8388608;
	setp.eq.s32 	%p8, %r24, 0;
	@%p8 bra 	$L__BB1_11;
	mov.b32 	%f28, %r6;
	rcp.approx.ftz.f32 	%f14, %f28;
	neg.f32 	%f15, %f28;
$L__BB1_10:
	min.u32 	%r21, %r24, 192937984;
	add.s32 	%r22, %r23, %r21;
	mov.b32 	%f29, %r22;
	mul.f32 	%f30, %f14, %f29;
	fma.rn.f32 	%f31, %f15, %f30, %f29;
	fma.rn.f32 	%f32, %f31, %f14, %f30;
	fma.rn.f32 	%f33, %f15, %f32, %f29;
	fma.rz.f32 	%f34, %f33, %f14, %f32;
	cvt.rzi.f32.f32 	%f35, %f34;
	fma.rn.f32 	%f45, %f15, %f35, %f29;
	sub.s32 	%r24, %r24, %r21;
	mov.b32 	%r23, %f45;
	setp.ne.s32 	%p9, %r24, 0;
	setp.ne.s32 	%p10, %r23, 0;
	and.pred  	%p11, %p9, %p10;
	@%p11 bra 	$L__BB1_10;
$L__BB1_11:
	mov.b32 	%f37, %r4;
	setp.leu.f32 	%p12, %f2, 0f00000000;
	setp.gt.u32 	%p13, %r3, 2139095039;
	selp.f32 	%f38, 0f7FFFFFFF, %f37, %p13;
	selp.f32 	%f39, 0f7FFFFFFF, %f38, %p12;
	mul.f32 	%f40, %f45, 0f34000000;
	mul.f32 	%f46, %f39, %f40;
$L__BB1_12:
	cvta.to.global.u64 	%rd9, %rd1;
	abs.f32 	%f41, %f46;
	setp.nan.f32 	%p14, %f41, %f41;
	copysign.f32 	%f42, %f1, %f46;
	selp.f32 	%f43, %f46, %f42, %p14;
	add.s64 	%rd11, %rd9, %rd6;
	st.global.f32 	[%rd11], %f43;
	ret;

}
	// .globl	default_function_kernel_2
.visible .entry default_function_kernel_2(
	.param .u64 .ptr .align 1 default_function_kernel_2_param_0,
	.param .u64 .ptr .align 1 default_function_kernel_2_param_1
)
.maxntid 8
{
	.reg .pred 	%p<5>;
	.reg .b32 	%r<11>;
	.reg .b32 	%f<35>;
	.reg .b64 	%rd<9>;

	ld.param.u64 	%rd1, [default_function_kernel_2_param_0];
	ld.param.u64 	%rd2, [default_function_kernel_2_param_1];
	cvta.to.global.u64 	%rd3, %rd2;
	mov.u32 	%r3, %ctaid.x;
	shl.b32 	%r4, %r3, 3;
	mov.u32 	%r5, %tid.x;
	or.b32  	%r1, %r4, %r5;
	mul.wide.u32 	%rd4, %r1, 4;
	add.s64 	%rd5, %rd3, %rd4;
	ld.global.nc.f32 	%f1, [%rd5];
	abs.f32 	%f6, %f1;
	mov.f32 	%f7, 0f3F800000;
	sub.f32 	%f8, %f7, %f6;
	rcp.approx.ftz.f32 	%f9, %f8;
	add.f32 	%f10, %f9, %f9;
	mul.f32 	%f11, %f6, %f10;
	setp.gt.f32 	%p1, %f6, 0f7E800000;
	selp.f32 	%f2, 0fC0000000, %f11, %p1;
	add.rz.f32 	%f12, %f2, %f7;
	mov.b32 	%r6, %f12;
	add.s32 	%r7, %r6, -1061158912;
	and.b32  	%r8, %r7, -8388608;
	mov.b32 	%r2, %f2;
	sub.s32 	%r9, %r2, %r8;
	mov.b32 	%f13, %r9;
	sub.s32 	%r10, 1082130432, %r8;
	mov.b32 	%f14, %r10;
	fma.rn.f32 	%f15, %f14, 0f3E800000, 0fBF800000;
	add.f32 	%f16, %f15, %f13;
	cvt.rn.f32.s32 	%f17, %r8;
	mul.f32 	%f18, %f17, 0f34000000;
	fma.rn.f32 	%f19, %f16, 0fBD39BF78, 0f3DD80012;
	fma.rn.f32 	%f20, %f19, %f16, 0fBE0778E0;
	fma.rn.f32 	%f21, %f20, %f16, 0f3E146475;
	fma.rn.f32 	%f22, %f21, %f16, 0fBE2A68DD;
	fma.rn.f32 	%f23, %f22, %f16, 0f3E4CAF9E;
	fma.rn.f32 	%f24, %f23, %f16, 0fBE800042;
	fma.rn.f32 	%f25, %f24, %f16, 0f3EAAAAE6;
	fma.rn.f32 	%f26, %f25, %f16, 0fBF000000;
	mul.f32 	%f27, %f16, %f26;
	fma.rn.f32 	%f28, %f27, %f16, %f16;
	fma.rn.f32 	%f34, %f18, 0f3F317218, %f28;
	setp.lt.u32 	%p2, %r2, 2139095040;
	@%p2 bra 	$L__BB2_2;
	setp.gt.s32 	%p3, %r2, -1082130432;
	fma.rn.f32 	%f29, %f2, 0f7F800000, 0f7F800000;
	selp.f32 	%f30, %f29, %f34, %p3;
	setp.eq.f32 	%p4, %f2, 0f00000000;
	selp.f32 	%f34, 0f80000000, %f30, %p4;
$L__BB2_2:
	cvta.to.global.u64 	%rd6, %rd1;
	mov.f32 	%f31, 0f3F000000;
	copysign.f32 	%f32, %f1, %f31;
	mul.f32 	%f33, %f32, %f34;
	add.s64 	%rd8, %rd6, %rd4;
	st.global.f32 	[%rd8], %f33;
	ret;

}


// ===== COMPILED SASS (sm_100) =====

	.target	sm_100

	.elftype	@"ET_EXEC"


//--------------------- .note.nv.tkinfo           --------------------------
	.section	.note.nv.tkinfo,"",@"SHT_NOTE"
	.sectionflags	@"SHF_NOTE_NV_TKINFO"
	.tkinfo
        /*0018*/ 	.word	0x00000002
        /*0030*/ 	.string	""
        /*0030*/ 	.string	"ptxas"
        /*0030*/ 	.string	"Cuda compilation tools, release 13.0, V13.0.88"
        /*0030*/ 	.string	"Build cuda_13.0.r13.0/compiler.36424714_0"
        /*0030*/ 	.string	"-arch sm_100 -m 64 "



//--------------------- .note.nv.cuinfo           --------------------------
	.section	.note.nv.cuinfo,"",@"SHT_NOTE"
	.sectionflags	@"SHF_NOTE_NV_CUINFO"
        /*0018*/ 	.short	0x0002
        /*001a*/ 	.short	0x0064
        /*001c*/ 	.short	0x0082
	.zero		2


//--------------------- .nv.info                  --------------------------
	.section	.nv.info,"",@"SHT_CUDA_INFO"
	.align	4


	//----- nvinfo : EIATTR_REGCOUNT
	.align		4
        /*0000*/ 	.byte	0x04, 0x2f
        /*0002*/ 	.short	(.L_1 - .L_0)
	.align		4
.L_0:
        /*0004*/ 	.word	index@(default_function_kernel_1)
        /*0008*/ 	.word	0x0000000a


	//----- nvinfo : EIATTR_FRAME_SIZE
	.align		4
.L_1:
        /*000c*/ 	.byte	0x04, 0x11
        /*000e*/ 	.short	(.L_3 - .L_2)
	.align		4
.L_2:
        /*0010*/ 	.word	index@(default_function_kernel_1)
        /*0014*/ 	.word	0x00000000


	//----- nvinfo : EIATTR_REGCOUNT
	.align		4
.L_3:
        /*0018*/ 	.byte	0x04, 0x2f
        /*001a*/ 	.short	(.L_5 - .L_4)
	.align		4
.L_4:
        /*001c*/ 	.word	index@(default_function_kernel)
        /*0020*/ 	.word	0x0000000d


	//----- nvinfo : EIATTR_FRAME_SIZE
	.align		4
.L_5:
        /*0024*/ 	.byte	0x04, 0x11
        /*0026*/ 	.short	(.L_7 - .L_6)
	.align		4
.L_6:
        /*0028*/ 	.word	index@(default_function_kernel)
        /*002c*/ 	.word	0x00000000


	//----- nvinfo : EIATTR_REGCOUNT
	.align		4
.L_7:
        /*0030*/ 	.byte	0x04, 0x2f
        /*0032*/ 	.short	(.L_9 - .L_8)
	.align		4
.L_8:
        /*0034*/ 	.word	index@(default_function_kernel_2)
        /*0038*/ 	.word	0x0000000c


	//----- nvinfo : EIATTR_FRAME_SIZE
	.align		4
.L_9:
        /*003c*/ 	.byte	0x04, 0x11
        /*003e*/ 	.short	(.L_11 - .L_10)
	.align		4
.L_10:
        /*0040*/ 	.word	index@(default_function_kernel_2)
        /*0044*/ 	.word	0x00000000


	//----- nvinfo : EIATTR_MIN_STACK_SIZE
	.align		4
.L_11:
        /*0048*/ 	.byte	0x04, 0x12
        /*004a*/ 	.short	(.L_13 - .L_12)
	.align		4
.L_12:
        /*004c*/ 	.word	index@(default_function_kernel_2)
        /*0050*/ 	.word	0x00000000


	//----- nvinfo : EIATTR_MIN_STACK_SIZE
	.align		4
.L_13:
        /*0054*/ 	.byte	0x04, 0x12
        /*0056*/ 	.short	(.L_15 - .L_14)
	.align		4
.L_14:
        /*0058*/ 	.word	index@(default_function_kernel)
        /*005c*/ 	.word	0x00000000


	//----- nvinfo : EIATTR_MIN_STACK_SIZE
	.align		4
.L_15:
        /*0060*/ 	.byte	0x04, 0x12
        /*0062*/ 	.short	(.L_17 - .L_16)
	.align		4
.L_16:
        /*0064*/ 	.word	index@(default_function_kernel_1)
        /*0068*/ 	.word	0x00000000
.L_17:


//--------------------- .nv.compat                --------------------------
	.section	.nv.compat,"",@"SHT_CUDA_COMPAT_INFO"
	.align	4
        /*0000*/ 	.byte	0x02, 0x09, 0x00, 0x00, 0x02, 0x02, 0x01, 0x00, 0x02, 0x05, 0x05, 0x00, 0x03, 0x07, 0x01, 0x01
        /*0010*/ 	.byte	0x02, 0x03, 0x00, 0x00, 0x02, 0x06, 0x01, 0x00, 0x04, 0x0b, 0x08, 0x00, 0x01, 0x00, 0x00, 0x00
        /*0020*/ 	.byte	0x00, 0x00, 0x00, 0x00


//--------------------- .nv.info.default_function_kernel_2 --------------------------
	.section	.nv.info.default_function_kernel_2,"",@"SHT_CUDA_INFO"
	.sectionflags	@""
	.align	4


	//----- nvinfo : EIATTR_CUDA_API_VERSION
	.align		4
        /*0000*/ 	.byte	0x04, 0x37
        /*0002*/ 	.short	(.L_19 - .L_18)
.L_18:
        /*0004*/ 	.word	0x00000082


	//----- nvinfo : EIATTR_KPARAM_INFO
	.align		4
.L_19:
        /*0008*/ 	.byte	0x04, 0x17
        /*000a*/ 	.short	(.L_21 - .L_20)
.L_20:
        /*000c*/ 	.word	0x00000000
        /*0010*/ 	.short	0x0001
        /*0012*/ 	.short	0x0008
        /*0014*/ 	.byte	0x00, 0xf5, 0x21, 0x00


	//----- nvinfo : EIATTR_KPARAM_INFO
	.align		4
.L_21:
        /*0018*/ 	.byte	0x04, 0x17
        /*001a*/ 	.short	(.L_23 - .L_22)
.L_22:
        /*001c*/ 	.word	0x00000000
        /*0020*/ 	.short	0x0000
        /*0022*/ 	.short	0x0000
        /*0024*/ 	.byte	0x00, 0xf5, 0x21, 0x00


	//----- nvinfo : EIATTR_SPARSE_MMA_MASK
	.align		4
.L_23:
        /*0028*/ 	.byte	0x03, 0x50
        /*002a*/ 	.short	0x0000


	//----- nvinfo : EIATTR_MAXREG_COUNT
	.align		4
        /*002c*/ 	.byte	0x03, 0x1b
        /*002e*/ 	.short	0x00ff


	//----- nvinfo : EIATTR_MERCURY_ISA_VERSION
	.align		4
        /*0030*/ 	.byte	0x03, 0x5f
        /*0032*/ 	.short	0x0101


	//----- nvinfo : EIATTR_VRC_CTA_INIT_COUNT
	.align		4
        /*0034*/ 	.byte	0x02, 0x4a
	.zero		1
	.zero		1


	//----- nvinfo : EIATTR_EXIT_INSTR_OFFSETS
	.align		4
        /*0038*/ 	.byte	0x04, 0x1c
        /*003a*/ 	.short	(.L_25 - .L_24)


	//   ....[0]....
.L_24:
        /*003c*/ 	.word	0x00000310


	//----- nvinfo : EIATTR_MAX_THREADS
	.align		4
.L_25:
        /*0040*/ 	.byte	0x04, 0x05
        /*0042*/ 	.short	(.L_27 - .L_26)
.L_26:
        /*0044*/ 	.word	0x00000008
        /*0048*/ 	.word	0x00000001
        /*004c*/ 	.word	0x00000001


	//----- nvinfo : EIATTR_CBANK_PARAM_SIZE
	.align		4
.L_27:
        /*0050*/ 	.byte	0x03, 0x19
        /*0052*/ 	.short	0x0010


	//----- nvinfo : EIATTR_PARAM_CBANK
	.align		4
        /*0054*/ 	.byte	0x04, 0x0a
        /*0056*/ 	.short	(.L_29 - .L_28)
	.align		4
.L_28:
        /*0058*/ 	.word	index@(.nv.constant0.default_function_kernel_2)
        /*005c*/ 	.short	0x0380
        /*005e*/ 	.short	0x0010


	//----- nvinfo : EIATTR_SW_WAR
	.align		4
.L_29:
        /*0060*/ 	.byte	0x04, 0x36
        /*0062*/ 	.short	(.L_31 - .L_30)
.L_30:
        /*0064*/ 	.word	0x00000008
.L_31:


//--------------------- .nv.info.default_function_kernel --------------------------
	.section	.nv.info.default_function_kernel,"",@"SHT_CUDA_INFO"
	.sectionflags	@""
	.align	4


	//----- nvinfo : EIATTR_CUDA_API_VERSION
	.align		4
        /*0000*/ 	.byte	0x04, 0x37
        /*0002*/ 	.short	(.L_33 - .L_32)
.L_32:
        /*0004*/ 	.word	0x00000082


	//----- nvinfo : EIATTR_KPARAM_INFO
	.align		4
.L_33:
        /*0008*/ 	.byte	0x04, 0x17
        /*000a*/ 	.short	(.L_35 - .L_34)
.L_34:
        /*000c*/ 	.word	0x00000000
        /*0010*/ 	.short	0x0002
        /*0012*/ 	.short	0x0010
        /*0014*/ 	.byte	0x00, 0xf5, 0x21, 0x00


	//----- nvinfo : EIATTR_KPARAM_INFO
	.align		4
.L_35:
        /*0018*/ 	.byte	0x04, 0x17
        /*001a*/ 	.short	(.L_37 - .L_36)
.L_36:
        /*001c*/ 	.word	0x00000000
        /*0020*/ 	.short	0x0001
        /*0022*/ 	.short	0x0008
        /*0024*/ 	.byte	0x00, 0xf5, 0x21, 0x00


	//----- nvinfo : EIATTR_KPARAM_INFO
	.align		4
.L_37:
        /*0028*/ 	.byte	0x04, 0x17
        /*002a*/ 	.short	(.L_39 - .L_38)
.L_38:
        /*002c*/ 	.word	0x00000000
        /*0030*/ 	.short	0x0000
        /*0032*/ 	.short	0x0000
        /*0034*/ 	.byte	0x00, 0xf5, 0x21, 0x00


	//----- nvinfo : EIATTR_SPARSE_MMA_MASK
	.align		4
.L_39:
        /*0038*/ 	.byte	0x03, 0x50
        /*003a*/ 	.short	0x0000


	//----- nvinfo : EIATTR_MAXREG_COUNT
	.align		4
        /*003c*/ 	.byte	0x03, 0x1b
        /*003e*/ 	.short	0x00ff


	//----- nvinfo : EIATTR_MERCURY_ISA_VERSION
	.align		4
        /*0040*/ 	.byte	0x03, 0x5f
        /*0042*/ 	.short	0x0101


	//----- nvinfo : EIATTR_VRC_CTA_INIT_COUNT
	.align		4
        /*0044*/ 	.byte	0x02, 0x4a
	.zero		1
	.zero		1


	//----- nvinfo : EIATTR_EXIT_INSTR_OFFSETS
	.align		4
        /*0048*/ 	.byte	0x04, 0x1c
        /*004a*/ 	.short	(.L_41 - .L_40)


	//   ....[0]....
.L_40:
        /*004c*/ 	.word	0x00000560


	//----- nvinfo : EIATTR_MAX_THREADS
	.align		4
.L_41:
        /*0050*/ 	.byte	0x04, 0x05
        /*0052*/ 	.short	(.L_43 - .L_42)
.L_42:
        /*0054*/ 	.word	0x00000020
        /*0058*/ 	.word	0x00000001
        /*005c*/ 	.word	0x00000001


	//----- nvinfo : EIATTR_CRS_STACK_SIZE
	.align		4
.L_43:
        /*0060*/ 	.byte	0x04, 0x1e
        /*0062*/ 	.short	(.L_45 - .L_44)
.L_44:
        /*0064*/ 	.word	0x00000000


	//----- nvinfo : EIATTR_CBANK_PARAM_SIZE
	.align		4
.L_45:
        /*0068*/ 	.byte	0x03, 0x19
        /*006a*/ 	.short	0x0018


	//----- nvinfo : EIATTR_PARAM_CBANK
	.align		4
        /*006c*/ 	.byte	0x04, 0x0a
        /*006e*/ 	.short	(.L_47 - .L_46)
	.align		4
.L_46:
        /*0070*/ 	.word	index@(.nv.constant0.default_function_kernel)
        /*0074*/ 	.short	0x0380
        /*0076*/ 	.short	0x0018


	//----- nvinfo : EIATTR_SW_WAR
	.align		4
.L_47:
        /*0078*/ 	.byte	0x04, 0x36
        /*007a*/ 	.short	(.L_49 - .L_48)
.L_48:
        /*007c*/ 	.word	0x00000008
.L_49:


//--------------------- .nv.info.default_function_kernel_1 --------------------------
	.section	.nv.info.default_function_kernel_1,"",@"SHT_CUDA_INFO"
	.sectionflags	@""
	.align	4


	//----- nvinfo : EIATTR_CUDA_API_VERSION
	.align		4
        /*0000*/ 	.byte	0x04, 0x37
        /*0002*/ 	.short	(.L_51 - .L_50)
.L_50:
        /*0004*/ 	.word	0x00000082


	//----- nvinfo : EIATTR_KPARAM_INFO
	.align		4
.L_51:
        /*0008*/ 	.byte	0x04, 0x17
        /*000a*/ 	.short	(.L_53 - .L_52)
.L_52:
        /*000c*/ 	.word	0x00000000
        /*0010*/ 	.short	0x0001
        /*0012*/ 	.short	0x0008
        /*0014*/ 	.byte	0x00, 0xf5, 0x21, 0x00


	//----- nvinfo : EIATTR_KPARAM_INFO
	.align		4
.L_53:
        /*0018*/ 	.byte	0x04, 0x17
        /*001a*/ 	.short	(.L_55 - .L_54)
.L_54:
        /*001c*/ 	.word	0x00000000
        /*0020*/ 	.short	0x0000
        /*0022*/ 	.short	0x0000
        /*0024*/ 	.byte	0x00, 0xf5, 0x21, 0x00


	//----- nvinfo : EIATTR_SPARSE_MMA_MASK
	.align		4
.L_55:
        /*0028*/ 	.byte	0x03, 0x50
        /*002a*/ 	.short	0x0000


	//----- nvinfo : EIATTR_MAXREG_COUNT
	.align		4
        /*002c*/ 	.byte	0x03, 0x1b
        /*002e*/ 	.short	0x00ff


	//----- nvinfo : EIATTR_MERCURY_ISA_VERSION
	.align		4
        /*0030*/ 	.byte	0x03, 0x5f
        /*0032*/ 	.short	0x0101


	//----- nvinfo : EIATTR_VRC_CTA_INIT_COUNT
	.align		4
        /*0034*/ 	.byte	0x02, 0x4a
	.zero		1
	.zero		1


	//----- nvinfo : EIATTR_EXIT_INSTR_OFFSETS
	.align		4
        /*0038*/ 	.byte	0x04, 0x1c
        /*003a*/ 	.short	(.L_57 - .L_56)


	//   ....[0]....
.L_56:
        /*003c*/ 	.word	0x000000d0


	//----- nvinfo : EIATTR_MAX_THREADS
	.align		4
.L_57:
        /*0040*/ 	.byte	0x04, 0x05
        /*0042*/ 	.short	(.L_59 - .L_58)
.L_58:
        /*0044*/ 	.word	0x00000040
        /*0048*/ 	.word	0x00000001
        /*004c*/ 	.word	0x00000001


	//----- nvinfo : EIATTR_CBANK_PARAM_SIZE
	.align		4
.L_59:
        /*0050*/ 	.byte	0x03, 0x19
        /*0052*/ 	.short	0x0010


	//----- nvinfo : EIATTR_PARAM_CBANK
	.align		4
        /*0054*/ 	.byte	0x04, 0x0a
        /*0056*/ 	.short	(.L_61 - .L_60)
	.align		4
.L_60:
        /*0058*/ 	.word	index@(.nv.constant0.default_function_kernel_1)
        /*005c*/ 	.short	0x0380
        /*005e*/ 	.short	0x0010


	//----- nvinfo : EIATTR_SW_WAR
	.align		4
.L_61:
        /*0060*/ 	.byte	0x04, 0x36
        /*0062*/ 	.short	(.L_63 - .L_62)
.L_62:
        /*0064*/ 	.word	0x00000008
.L_63:


//--------------------- .nv.callgraph             --------------------------
	.section	.nv.callgraph,"",@"SHT_CUDA_CALLGRAPH"
	.align	4
	.sectionentsize	8
	.align		4
        /*0000*/ 	.word	0x00000000
	.align		4
        /*0004*/ 	.word	0xffffffff
	.align		4
        /*0008*/ 	.word	0x00000000
	.align		4
        /*000c*/ 	.word	0xfffffffe
	.align		4
        /*0010*/ 	.word	0x00000000
	.align		4
        /*0014*/ 	.word	0xfffffffd
	.align		4
        /*0018*/ 	.word	0x00000000
	.align		4
        /*001c*/ 	.word	0xfffffffc


//--------------------- .text.default_function_kernel_2 --------------------------
	.section	.text.default_function_kernel_2,"ax",@progbits
	.align	128
        .global         default_function_kernel_2
        .type           default_function_kernel_2,@function
        .size           default_function_kernel_2,(.L_x_11 - default_function_kernel_2)
        .other          default_function_kernel_2,@"STO_CUDA_ENTRY STV_DEFAULT"
default_function_kernel_2:
.text.default_function_kernel_2:
[----:B------:R-:W-:Y:S01]  /*0000*/  LDC R1, c[0x0][0x37c] ;  /* 0x0000df00ff017b82 */ /* 0x000fe20000000800 */
[----:B------:R-:W0:Y:S07]  /*0010*/  S2R R5, SR_TID.X ;  /* 0x0000000000057919 */ /* 0x000e2e0000002100 */
[----:B------:R-:W1:Y:S01]  /*0020*/  S2UR UR4, SR_CTAID.X ;  /* 0x00000000000479c3 */ /* 0x000e620000002500 */
[----:B------:R-:W2:Y:S07]  /*0030*/  LDCU.64 UR6, c[0x0][0x358] ;  /* 0x00006b00ff0677ac */ /* 0x000eae0008000a00 */
[----:B------:R-:W3:Y:S01]  /*0040*/  LDC.64 R2, c[0x0][0x388] ;  /* 0x0000e200ff027b82 */ /* 0x000ee20000000a00 */
[----:B-1----:R-:W-:-:S06]  /*0050*/  USHF.L.U32 UR4, UR4, 0x3, URZ ;  /* 0x0000000304047899 */ /* 0x002fcc00080006ff */
[----:B0-----:R-:W-:-:S05]  /*0060*/  LOP3.LUT R5, R5, UR4, RZ, 0xfc, !PT ;  /* 0x0000000405057c12 */ /* 0x001fca000f8efcff */
[----:B---3--:R-:W-:-:S05]  /*0070*/  IMAD.WIDE.U32 R2, R5, 0x4, R2 ;  /* 0x0000000405027825 */ /* 0x008fca00078e0002 */
[----:B--2---:R-:W2:Y:S01]  /*0080*/  LDG.E.CONSTANT R0, desc[UR6][R2.64] ;  /* 0x0000000602007981 */ /* 0x004ea2000c1e9900 */
[----:B------:R-:W-:Y:S01]  /*0090*/  HFMA2 R8, -RZ, RZ, 1.625, 0 ;  /* 0x3e800000ff087431 */ /* 0x000fe200000001ff */
[----:B------:R-:W-:Y:S01]  /*00a0*/  MOV R9, 0x3d39bf78 ;  /* 0x3d39bf7800097802 */ /* 0x000fe20000000f00 */
[C---:B--2---:R-:W-:Y:S01]  /*00b0*/  FADD R4, -|R0|.reuse, 1 ;  /* 0x3f80000000047421 */ /* 0x044fe20000000300 */
[----:B------:R-:W-:-:S05]  /*00c0*/  FSETP.GT.AND P0, PT, |R0|, 8.50705917302346158658e+37, PT ;  /* 0x7e8000000000780b */ /* 0x000fca0003f04200 */
[----:B------:R-:W0:Y:S02]  /*00d0*/  MUFU.RCP R4, R4 ;  /* 0x0000000400047308 */ /* 0x000e240000001000 */
[----:B0-----:R-:W-:-:S04]  /*00e0*/  FADD R7, R4, R4 ;  /* 0x0000000404077221 */ /* 0x001fc80000000000 */
[----:B------:R-:W-:-:S05]  /*00f0*/  FMUL R7, |R0|, R7 ;  /* 0x0000000700077220 */ /* 0x000fca0000400200 */
[----:B------:R-:W-:-:S04]  /*0100*/  FSEL R7, R7, -2, !P0 ;  /* 0xc000000007077808 */ /* 0x000fc80004000000 */
[C---:B------:R-:W-:Y:S01]  /*0110*/  ISETP.GE.U32.AND P0, PT, R7.reuse, 0x7f800000, PT ;  /* 0x7f8000000700780c */ /* 0x040fe20003f06070 */
[----:B------:R-:W-:-:S03]  /*0120*/  FADD.RZ R6, R7, 1 ;  /* 0x3f80000007067421 */ /* 0x000fc6000000c000 */
[----:B------:R-:W-:Y:S02]  /*0130*/  ISETP.GT.AND P1, PT, R7, -0x40800000, P0 ;  /* 0xbf8000000700780c */ /* 0x000fe40000724270 */
[----:B------:R-:W-:-:S04]  /*0140*/  IADD3 R6, PT, PT, R6, -0x3f400000, RZ ;  /* 0xc0c0000006067810 */ /* 0x000fc80007ffe0ff */
[----:B------:R-:W-:-:S04]  /*0150*/  LOP3.LUT R6, R6, 0xff800000, RZ, 0xc0, !PT ;  /* 0xff80000006067812 */ /* 0x000fc800078ec0ff */
[----:B------:R-:W-:Y:S02]  /*0160*/  IADD3 R3, PT, PT, -R6, 0x40800000, RZ ;  /* 0x4080000006037810 */ /* 0x000fe40007ffe1ff */
[-C--:B------:R-:W-:Y:S02]  /*0170*/  IADD3 R2, PT, PT, R7, -R6.reuse, RZ ;  /* 0x8000000607027210 */ /* 0x080fe40007ffe0ff */
[----:B------:R-:W-:Y:S01]  /*0180*/  I2FP.F32.S32 R6, R6 ;  /* 0x0000000600067245 */ /* 0x000fe20000201400 */
[----:B------:R-:W-:-:S04]  /*0190*/  FFMA R3, R3, R8, -1 ;  /* 0xbf80000003037423 */ /* 0x000fc80000000008 */
[----:B------:R-:W-:Y:S01]  /*01a0*/  FADD R4, R2, R3 ;  /* 0x0000000302047221 */ /* 0x000fe20000000000 */
[----:B------:R-:W-:-:S03]  /*01b0*/  FMUL R6, R6, 1.1920928955078125e-07 ;  /* 0x3400000006067820 */ /* 0x000fc60000400000 */
[----:B------:R-:W-:-:S04]  /*01c0*/  FFMA R3, R4, -R9, 0.10546888411045074463 ;  /* 0x3dd8001204037423 */ /* 0x000fc80000000809 */
[----:B------:R-:W-:-:S04]  /*01d0*/  FFMA R3, R4, R3, -0.13229703903198242188 ;  /* 0xbe0778e004037423 */ /* 0x000fc80000000003 */
[----:B------:R-:W-:-:S04]  /*01e0*/  FFMA R3, R4, R3, 0.14491446316242218018 ;  /* 0x3e14647504037423 */ /* 0x000fc80000000003 */
[----:B------:R-:W-:-:S04]  /*01f0*/  FFMA R3, R4, R3, -0.16641564667224884033 ;  /* 0xbe2a68dd04037423 */ /* 0x000fc80000000003 */
[----:B------:R-:W-:-:S04]  /*0200*/  FFMA R3, R4, R3, 0.19988867640495300293 ;  /* 0x3e4caf9e04037423 */ /* 0x000fc80000000003 */
[----:B------:R-:W-:-:S04]  /*0210*/  FFMA R3, R4, R3, -0.25000196695327758789 ;  /* 0xbe80004204037423 */ /* 0x000fc80000000003 */
[----:B------:R-:W-:-:S04]  /*0220*/  FFMA R3, R4, R3, 0.33333510160446166992 ;  /* 0x3eaaaae604037423 */ /* 0x000fc80000000003 */
[C---:B------:R-:W-:Y:S02]  /*0230*/  FFMA R9, R4.reuse, R3, -0.5 ;  /* 0xbf00000004097423 */ /* 0x040fe40000000003 */
[----:B------:R-:W0:Y:S02]  /*0240*/  LDC.64 R2, c[0x0][0x380] ;  /* 0x0000e000ff027b82 */ /* 0x000e240000000a00 */
[----:B------:R-:W-:-:S04]  /*0250*/  FMUL R9, R4, R9 ;  /* 0x0000000904097220 */ /* 0x000fc80000400000 */
[----:B------:R-:W-:Y:S01]  /*0260*/  FFMA R9, R4, R9, R4 ;  /* 0x0000000904097223 */ /* 0x000fe20000000004 */
[----:B------:R-:W-:-:S03]  /*0270*/  @P0 MOV R4, 0x7f800000 ;  /* 0x7f80000000040802 */ /* 0x000fc60000000f00 */
[----:B------:R-:W-:Y:S01]  /*0280*/  FFMA R6, R6, 0.69314718246459960938, R9 ;  /* 0x3f31721806067823 */ /* 0x000fe20000000009 */
[----:B------:R-:W-:Y:S02]  /*0290*/  HFMA2 R9, -RZ, RZ, 1.75, 0 ;  /* 0x3f000000ff097431 */ /* 0x000fe400000001ff */
[C---:B------:R-:W-:Y:S01]  /*02a0*/  @P1 FFMA R6, R7.reuse, R4, +INF ;  /* 0x7f80000007061423 */ /* 0x040fe20000000004 */
[----:B------:R-:W-:-:S04]  /*02b0*/  @P0 FSETP.NEU.AND P1, PT, R7, RZ, PT ;  /* 0x000000ff0700020b */ /* 0x000fc80003f2d000 */
[----:B------:R-:W-:Y:S02]  /*02c0*/  @P0 FSEL R6, R6, -RZ, P1 ;  /* 0x800000ff06060208 */ /* 0x000fe40000800000 */
[----:B------:R-:W-:Y:S01]  /*02d0*/  LOP3.LUT R7, R9, 0x80000000, R0, 0xb8, !PT ;  /* 0x8000000009077812 */ /* 0x000fe200078eb800 */
[----:B0-----:R-:W-:-:S04]  /*02e0*/  IMAD.WIDE.U32 R2, R5, 0x4, R2 ;  /* 0x0000000405027825 */ /* 0x001fc800078e0002 */
[----:B------:R-:W-:-:S05]  /*02f0*/  FMUL R7, R7, R6 ;  /* 0x0000000607077220 */ /* 0x000fca0000400000 */
[----:B------:R-:W-:Y:S01]  /*0300*/  STG.E desc[UR6][R2.64], R7 ;  /* 0x0000000702007986 */ /* 0x000fe2000c101906 */
[----:B------:R-:W-:Y:S05]  /*0310*/  EXIT ;  /* 0x000000000000794d */ /* 0x000fea0003800000 */
.L_x_0:
[----:B------:R-:W-:-:S00]  /*0320*/  BRA `(.L_x_0) ;  /* 0xfffffffc00fc7947 */ /* 0x000fc0000383ffff */
[----:B------:R-:W-:-:S00]  /*0330*/  NOP ;  /* 0x0000000000007918 */ /* 0x000fc00000000000 */
        /* <DEDUP_REMOVED lines=12> */
.L_x_11:


//--------------------- .text.default_function_kernel --------------------------
	.section	.text.default_function_kernel,"ax",@progbits
	.align	128
        .global         default_function_kernel
        .type           default_function_kernel,@function
        .size           default_function_kernel,(.L_x_12 - default_function_kernel)
        .other          default_function_kernel,@"STO_CUDA_ENTRY STV_DEFAULT"
default_function_kernel:
.text.default_function_kernel:
[----:B------:R-:W-:Y:S01]  /*0000*/  LDC R1, c[0x0][0x37c] ;  /* 0x0000df00ff017b82 */ /* 0x000fe20000000800 */
[----:B------:R-:W0:Y:S07]  /*0010*/  S2R R7, SR_TID.X ;  /* 0x0000000000077919 */ /* 0x000e2e0000002100 */
[----:B------:R-:W1:Y:S01]  /*0020*/  S2UR UR4, SR_CTAID.X ;  /* 0x00000000000479c3 */ /* 0x000e620000002500 */
[----:B------:R-:W2:Y:S07]  /*0030*/  LDCU.64 UR6, c[0x0][0x358] ;  /* 0x00006b00ff0677ac */ /* 0x000eae0008000a00 */
[----:B------:R-:W3:Y:S08]  /*0040*/  LDC.64 R4, c[0x0][0x390] ;  /* 0x0000e400ff047b82 */ /* 0x000ef00000000a00 */
[----:B------:R-:W4:Y:S01]  /*0050*/  LDC.64 R2, c[0x0][0x388] ;  /* 0x0000e200ff027b82 */ /* 0x000f220000000a00 */
[----:B-1----:R-:W-:-:S06]  /*0060*/  USHF.L.U32 UR4, UR4, 0x5, URZ ;  /* 0x0000000504047899 */ /* 0x002fcc00080006ff */
[----:B0-----:R-:W-:-:S05]  /*0070*/  LOP3.LUT R7, R7, UR4, RZ, 0xfc, !PT ;  /* 0x0000000407077c12 */ /* 0x001fca000f8efcff */
[----:B---3--:R-:W-:-:S04]  /*0080*/  IMAD.WIDE.U32 R4, R7, 0x4, R4 ;  /* 0x0000000407047825 */ /* 0x008fc800078e0004 */
[----:B----4-:R-:W-:Y:S02]  /*0090*/  IMAD.WIDE.U32 R2, R7, 0x4, R2 ;  /* 0x0000000407027825 */ /* 0x010fe400078e0002 */
[----:B--2---:R-:W2:Y:S04]  /*00a0*/  LDG.E.CONSTANT R5, desc[UR6][R4.64] ;  /* 0x0000000604057981 */ /* 0x004ea8000c1e9900 */
[----:B------:R-:W2:Y:S01]  /*00b0*/  LDG.E.CONSTANT R0, desc[UR6][R2.64] ;  /* 0x0000000602007981 */ /* 0x000ea2000c1e9900 */
[----:B------:R-:W-:Y:S01]  /*00c0*/  BSSY.RECONVERGENT B0, `(.L_x_1) ;  /* 0x0000043000007945 */ /* 0x000fe20003800200 */
[C---:B--2---:R-:W-:Y:S01]  /*00d0*/  FSETP.GEU.AND P0, PT, |R0|.reuse, |R5|, PT ;  /* 0x400000050000720b */ /* 0x044fe20003f0e200 */
[----:B------:R-:W-:-:S12]  /*00e0*/  FADD R6, |R0|, -RZ ;  /* 0x800000ff00067221 */ /* 0x000fd80000000200 */
[----:B------:R-:W-:Y:S05]  /*00f0*/  @!P0 BRA `(.L_x_2) ;  /* 0x0000000000fc8947 */ /* 0x000fea0003800000 */
[----:B------:R-:W-:-:S05]  /*0100*/  FMUL R3, |R5|, 8388608 ;  /* 0x4b00000005037820 */ /* 0x000fca0000400200 */
[----:B------:R-:W-:-:S13]  /*0110*/  FSETP.GTU.AND P0, PT, R6, R3, PT ;  /* 0x000000030600720b */ /* 0x000fda0003f0c000 */
[----:B------:R-:W-:Y:S05]  /*0120*/  @P0 BRA `(.L_x_3) ;  /* 0x0000000000780947 */ /* 0x000fea0003800000 */
[C---:B------:R-:W-:Y:S01]  /*0130*/  FMUL R2, |R5|.reuse, 16777216 ;  /* 0x4b80000005027820 */ /* 0x040fe20000400200 */
[C---:B------:R-:W-:Y:S01]  /*0140*/  FSETP.GEU.AND P0, PT, |R5|.reuse, 1.175494350822287508e-38, PT ;  /* 0x008000000500780b */ /* 0x040fe20003f0e200 */
[----:B------:R-:W-:Y:S01]  /*0150*/  FMUL R3, R6, 16777216 ;  /* 0x4b80000006037820 */ /* 0x000fe20000400000 */
[----:B------:R-:W-:Y:S01]  /*0160*/  FADD R4, |R5|, -RZ ;  /* 0x800000ff05047221 */ /* 0x000fe20000000200 */
[----:B------:R-:W-:Y:S01]  /*0170*/  BSSY.RECONVERGENT B1, `(.L_x_4) ;  /* 0x0000017000017945 */ /* 0x000fe20003800200 */
[----:B------:R-:W-:Y:S02]  /*0180*/  FSEL R2, R2, |R5|, !P0 ;  /* 0x4000000502027208 */ /* 0x000fe40004000000 */
[----:B------:R-:W-:-:S04]  /*0190*/  FSEL R3, R3, R6, !P0 ;  /* 0x0000000603037208 */ /* 0x000fc80004000000 */
[----:B------:R-:W0:Y:S02]  /*01a0*/  MUFU.RCP R2, R2 ;  /* 0x0000000200027308 */ /* 0x000e240000001000 */
[----:B0-----:R-:W-:-:S06]  /*01b0*/  FMUL R3, R2, R3 ;  /* 0x0000000302037220 */ /* 0x001fcc0000400000 */
[----:B------:R-:W0:Y:S02]  /*01c0*/  FRND.TRUNC R3, R3 ;  /* 0x0000000300037307 */ /* 0x000e24000020d000 */
[----:B0-----:R-:W-:-:S05]  /*01d0*/  FFMA R8, -|R5|, R3, R6 ;  /* 0x0000000305087223 */ /* 0x001fca0000000306 */
[----:B------:R-:W-:-:S13]  /*01e0*/  ISETP.GE.U32.AND P0, PT, R8, R4, PT ;  /* 0x000000040800720c */ /* 0x000fda0003f06070 */
[----:B------:R-:W-:Y:S05]  /*01f0*/  @!P0 BRA `(.L_x_5) ;  /* 0x0000000000388947 */ /* 0x000fea0003800000 */
[----:B------:R-:W-:-:S04]  /*0200*/  ISETP.GE.U32.AND P0, PT, R8, -0x7fffffff, PT ;  /* 0x800000010800780c */ /* 0x000fc80003f06070 */
[----:B------:R-:W-:-:S09]  /*0210*/  FSETP.GEU.OR P1, PT, R8, -|R5|, !P0 ;  /* 0xc00000050800720b */ /* 0x000fd2000472e400 */
[----:B------:R-:W-:-:S04]  /*0220*/  @P0 FADD R2, R3, -1 ;  /* 0xbf80000003020421 */ /* 0x000fc80000000000 */
[----:B------:R-:W-:-:S04]  /*0230*/  @!P1 FADD R2, R2, -1 ;  /* 0xbf80000002029421 */ /* 0x000fc80000000000 */
[----:B------:R-:W-:Y:S01]  /*0240*/  @P0 IMAD.MOV.U32 R3, RZ, RZ, R2 ;  /* 0x000000ffff030224 */ /* 0x000fe200078e0002 */
[----:B------:R-:W-:Y:S06]  /*0250*/  @P0 BRA `(.L_x_5) ;  /* 0x0000000000200947 */ /* 0x000fec0003800000 */
[----:B------:R-:W-:Y:S01]  /*0260*/  FADD R2, |R5|, |R5| ;  /* 0x4000000505027221 */ /* 0x000fe20000000200 */
[----:B------:R-:W-:-:S04]  /*0270*/  FADD R3, R3, 1 ;  /* 0x3f80000003037421 */ /* 0x000fc80000000000 */
[----:B------:R-:W-:-:S13]  /*0280*/  FSETP.GE.AND P0, PT, R8, R2, PT ;  /* 0x000000020800720b */ /* 0x000fda0003f06000 */
[----:B------:R-:W-:-:S05]  /*0290*/  @P0 FFMA R2, |R5|, -3, R8 ;  /* 0xc040000005020823 */ /* 0x000fca0000000208 */
[----:B------:R-:W-:Y:S01]  /*02a0*/  FSETP.GE.AND P1, PT, R2, RZ, P0 ;  /* 0x000000ff0200720b */ /* 0x000fe20000726000 */
[----:B------:R-:W-:-:S12]  /*02b0*/  @P0 FADD R2, R3, 1 ;  /* 0x3f80000003020421 */ /* 0x000fd80000000000 */
[----:B------:R-:W-:-:S04]  /*02c0*/  @P1 FADD R2, R2, 1 ;  /* 0x3f80000002021421 */ /* 0x000fc80000000000 */
[----:B------:R-:W-:-:S07]  /*02d0*/  @P0 IMAD.MOV.U32 R3, RZ, RZ, R2 ;  /* 0x000000ffff030224 */ /* 0x000fce00078e0002 */
.L_x_5:
[----:B------:R-:W-:Y:S05]  /*02e0*/  BSYNC.RECONVERGENT B1 ;  /* 0x0000000000017941 */ /* 0x000fea0003800200 */
.L_x_4:
[----:B------:R-:W-:Y:S01]  /*02f0*/  FFMA R6, -|R5|, R3, R6 ;  /* 0x0000000305067223 */ /* 0x000fe20000000306 */
[----:B------:R-:W-:Y:S06]  /*0300*/  BRA `(.L_x_2) ;  /* 0x0000000000787947 */ /* 0x000fec0003800000 */
.L_x_3:
[----:B------:R-:W-:Y:S01]  /*0310*/  LOP3.LUT R9, R3, 0xff800000, RZ, 0xc0, !PT ;  /* 0xff80000003097812 */ /* 0x000fe200078ec0ff */
[----:B------:R-:W-:Y:S01]  /*0320*/  BSSY.RECONVERGENT B1, `(.L_x_6) ;  /* 0x000001a000017945 */ /* 0x000fe20003800200 */
[C---:B------:R-:W-:Y:S02]  /*0330*/  ISETP.GT.U32.AND P0, PT, R6.reuse, 0x7f7fffff, PT ;  /* 0x7f7fffff0600780c */ /* 0x040fe40003f04070 */
[C---:B------:R-:W-:Y:S02]  /*0340*/  IADD3 R2, PT, PT, R6.reuse, 0xb800000, -R9 ;  /* 0x0b80000006027810 */ /* 0x040fe40007ffe809 */
[----:B------:R-:W-:Y:S02]  /*0350*/  LOP3.LUT R6, R6, 0x7fffff, RZ, 0xc0, !PT ;  /* 0x007fffff06067812 */ /* 0x000fe400078ec0ff */
[----:B------:R-:W-:Y:S02]  /*0360*/  LOP3.LUT P1, R2, R2, 0xff800000, RZ, 0xc0, !PT ;  /* 0xff80000002027812 */ /* 0x000fe4000782c0ff */
[----:B------:R-:W-:-:S02]  /*0370*/  FSETP.GT.AND P2, PT, |R5|, RZ, PT ;  /* 0x000000ff0500720b */ /* 0x000fc40003f44200 */
[----:B------:R-:W-:Y:S02]  /*0380*/  FSEL R9, R9, +QNAN , !P0 ;  /* 0x7fffffff09097808 */ /* 0x000fe40004000000 */
[----:B------:R-:W-:Y:S02]  /*0390*/  LOP3.LUT R6, R6, 0x3f800000, RZ, 0xfc, !PT ;  /* 0x3f80000006067812 */ /* 0x000fe400078efcff */
[----:B------:R-:W-:-:S05]  /*03a0*/  FSEL R10, R9, +QNAN , P2 ;  /* 0x7fffffff090a7808 */ /* 0x000fca0001000000 */
[----:B------:R-:W-:Y:S05]  /*03b0*/  @!P1 BRA `(.L_x_7) ;  /* 0x0000000000409947 */ /* 0x000fea0003800000 */
[----:B------:R-:W-:-:S04]  /*03c0*/  LOP3.LUT R3, R3, 0x7fffff, RZ, 0xc0, !PT ;  /* 0x007fffff03037812 */ /* 0x000fc800078ec0ff */
[----:B------:R-:W-:-:S04]  /*03d0*/  LOP3.LUT R3, R3, 0x3f800000, RZ, 0xfc, !PT ;  /* 0x3f80000003037812 */ /* 0x000fc800078efcff */
[----:B------:R0:W1:Y:S03]  /*03e0*/  MUFU.RCP R4, R3 ;  /* 0x0000000300047308 */ /* 0x0000660000001000 */
.L_x_8:
[----:B------:R-:W-:-:S04]  /*03f0*/  VIMNMX.U32 R5, PT, PT, R2, 0xb800000, PT ;  /* 0x0b80000002057848 */ /* 0x000fc80003fe0000 */
[----:B------:R-:W-:Y:S01]  /*0400*/  IADD3 R6, PT, PT, R5, R6, RZ ;  /* 0x0000000605067210 */ /* 0x000fe20007ffe0ff */
[----:B------:R-:W-:-:S04]  /*0410*/  IMAD.IADD R2, R2, 0x1, -R5 ;  /* 0x0000000102027824 */ /* 0x000fc800078e0a05 */
[----:B-1----:R-:W-:Y:S01]  /*0420*/  FMUL R9, R4, R6 ;  /* 0x0000000604097220 */ /* 0x002fe20000400000 */
[----:B------:R-:W-:-:S03]  /*0430*/  ISETP.NE.AND P1, PT, R2, RZ, PT ;  /* 0x000000ff0200720c */ /* 0x000fc60003f25270 */
[----:B------:R-:W-:-:S04]  /*0440*/  FFMA R8, -R3, R9, R6 ;  /* 0x0000000903087223 */ /* 0x000fc80000000106 */
[----:B------:R-:W-:-:S04]  /*0450*/  FFMA R9, R4, R8, R9 ;  /* 0x0000000804097223 */ /* 0x000fc80000000009 */
[----:B------:R-:W-:-:S04]  /*0460*/  FFMA R8, -R3, R9, R6 ;  /* 0x0000000903087223 */ /* 0x000fc80000000106 */
[----:B------:R-:W-:-:S06]  /*0470*/  FFMA.RZ R8, R4, R8, R9 ;  /* 0x0000000804087223 */ /* 0x000fcc000000c009 */
[----:B------:R-:W1:Y:S02]  /*0480*/  FRND.TRUNC R8, R8 ;  /* 0x0000000800087307 */ /* 0x000e64000020d000 */
[----:B-1----:R-:W-:-:S05]  /*0490*/  FFMA R6, -R3, R8, R6 ;  /* 0x0000000803067223 */ /* 0x002fca0000000106 */
[----:B------:R-:W-:-:S13]  /*04a0*/  ISETP.NE.AND P0, PT, R6, RZ, PT ;  /* 0x000000ff0600720c */ /* 0x000fda0003f05270 */
[----:B------:R-:W-:Y:S05]  /*04b0*/  @P0 BRA P1, `(.L_x_8) ;  /* 0xfffffffc00cc0947 */ /* 0x000fea000083ffff */
.L_x_7:
[----:B------:R-:W-:Y:S05]  /*04c0*/  BSYNC.RECONVERGENT B1 ;  /* 0x0000000000017941 */ /* 0x000fea0003800200 */
.L_x_6:
[----:B0-----:R-:W-:-:S04]  /*04d0*/  FMUL R3, R6, 1.1920928955078125e-07 ;  /* 0x3400000006037820 */ /* 0x001fc80000400000 */
[----:B------:R-:W-:-:S07]  /*04e0*/  FMUL R6, R10, R3 ;  /* 0x000000030a067220 */ /* 0x000fce0000400000 */
.L_x_2:
[----:B------:R-:W-:Y:S05]  /*04f0*/  BSYNC.RECONVERGENT B0 ;  /* 0x0000000000007941 */ /* 0x000fea0003800200 */
.L_x_1:
[----:B------:R-:W0:Y:S01]  /*0500*/  LDC.64 R2, c[0x0][0x380] ;  /* 0x0000e000ff027b82 */ /* 0x000e220000000a00 */
[C---:B------:R-:W-:Y:S02]  /*0510*/  FSETP.NAN.AND P0, PT, |R6|.reuse, |R6|, PT ;  /* 0x400000060600720b */ /* 0x040fe40003f08200 */
[----:B------:R-:W-:-:S04]  /*0520*/  LOP3.LUT R5, R6, 0x80000000, R0, 0xb8, !PT ;  /* 0x8000000006057812 */ /* 0x000fc800078eb800 */
[----:B------:R-:W-:Y:S01]  /*0530*/  FSEL R5, R6, R5, P0 ;  /* 0x0000000506057208 */ /* 0x000fe20000000000 */
[----:B0-----:R-:W-:-:S05]  /*0540*/  IMAD.WIDE.U32 R2, R7, 0x4, R2 ;  /* 0x0000000407027825 */ /* 0x001fca00078e0002 */
[----:B------:R-:W-:Y:S01]  /*0550*/  STG.E desc[UR6][R2.64], R5 ;  /* 0x0000000502007986 */ /* 0x000fe2000c101906 */
[----:B------:R-:W-:Y:S05]  /*0560*/  EXIT ;  /* 0x000000000000794d */ /* 0x000fea0003800000 */
.L_x_9:
        /* <DEDUP_REMOVED lines=9> */
.L_x_12:


//--------------------- .text.default_function_kernel_1 --------------------------
	.section	.text.default_function_kernel_1,"ax",@progbits
	.align	128
        .global         default_function_kernel_1
        .type           default_function_kernel_1,@function
        .size           default_function_kernel_1,(.L_x_13 - default_function_kernel_1)
        .other          default_function_kernel_1,@"STO_CUDA_ENTRY STV_DEFAULT"
default_function_kernel_1:
.text.default_function_kernel_1:
        /* <DEDUP_REMOVED lines=8> */
[----:B---3--:R-:W-:-:S06]  /*0080*/  IMAD.WIDE.U32 R2, R7, 0x4, R2 ;  /* 0x0000000407027825 */ /* 0x008fcc00078e0002 */
[----:B--2---:R-:W2:Y:S01]  /*0090*/  LDG.E.CONSTANT R2, desc[UR6][R2.64] ;  /* 0x0000000602027981 */ /* 0x004ea2000c1e9900 */
[----:B----4-:R-:W-:-:S04]  /*00a0*/  IMAD.WIDE.U32 R4, R7, 0x4, R4 ;  /* 0x0000000407047825 */ /* 0x010fc800078e0004 */
[----:B--2---:R-:W-:-:S05]  /*00b0*/  FADD R7, |R2|, -RZ ;  /* 0x800000ff02077221 */ /* 0x004fca0000000200 */
[----:B------:R-:W-:Y:S01]  /*00c0*/  STG.E desc[UR6][R4.64], R7 ;  /* 0x0000000704007986 */ /* 0x000fe2000c101906 */
[----:B------:R-:W-:Y:S05]  /*00d0*/  EXIT ;  /* 0x000000000000794d */ /* 0x000fea0003800000 */
.L_x_10:
        /* <DEDUP_REMOVED lines=10> */
.L_x_13:


//--------------------- .nv.shared.reserved.0     --------------------------
	.section	.nv.shared.reserved.0,"aw",@nobits
	.weak		__nv_reservedSMEM_offset_0_alias
	.size		__nv_reservedSMEM_offset_0_alias, 0, 64
	.other		__nv_reservedSMEM_offset_0_alias,@"STO_CUDA_RESERVED_SHARED STV_DEFAULT"
__nv_reservedSMEM_offset_0_alias:
	.zero		0
	.zero		64


//--------------------- .nv.constant0.default_function_kernel_2 --------------------------
	.section	.nv.constant0.default_function_kernel_2,"a",@progbits
	.sectionflags	@""
	.align	4
.nv.constant0.default_function_kernel_2:
	.zero		912


//--------------------- .nv.constant0.default_function_kernel --------------------------
	.section	.nv.constant0.default_function_kernel,"a",@progbits
	.sectionflags	@""
	.align	4
.nv.constant0.default_function_kernel:
	.zero		920


//--------------------- .nv.constant0.default_function_kernel_1 --------------------------
	.section	.nv.constant0.default_function_kernel_1,"a",@progbits
	.sectionflags	@""
	.align	4
.nv.constant0.default_function_kernel_1:
	.zero		912


//--------------------- SYMBOLS --------------------------

	.type		.nv.reservedSmem.offset0,@object
	.size		.nv.reservedSmem.offset0,0x4
